//
// Generated by NVIDIA NVVM Compiler
//
// Compiler Build ID: CL-36424714
// Cuda compilation tools, release 13.0, V13.0.88
// Based on NVVM 20.0.0
//

.version 9.0
.target sm_100
.address_size 64

	// .globl	_Z18countConditialCasePiii
// _ZZ18countConditialCasePiiiE4smem has been demoted

.visible .entry _Z18countConditialCasePiii(
	.param .u64 .ptr .align 1 _Z18countConditialCasePiii_param_0,
	.param .u32 _Z18countConditialCasePiii_param_1,
	.param .u32 _Z18countConditialCasePiii_param_2
)
{
	.reg .pred 	%p<12>;
	.reg .b32 	%r<46>;
	.reg .b64 	%rd<5>;
	// demoted variable
	.shared .align 4 .b8 _ZZ18countConditialCasePiiiE4smem[4096];
	ld.param.u64 	%rd1, [_Z18countConditialCasePiii_param_0];
	ld.param.u32 	%r14, [_Z18countConditialCasePiii_param_1];
	ld.param.u32 	%r13, [_Z18countConditialCasePiii_param_2];
	mov.u32 	%r1, %tid.x;
	mov.u32 	%r2, %ctaid.x;
	mov.u32 	%r45, %ntid.x;
	mad.lo.s32 	%r15, %r2, %r45, %r1;
	add.s32 	%r4, %r15, %r14;
	setp.gt.s32 	%p1, %r4, %r13;
	@%p1 bra 	$L__BB0_13;
	mul.hi.s32 	%r16, %r4, 1717986919;
	shr.u32 	%r17, %r16, 31;
	shr.s32 	%r18, %r16, 2;
	add.s32 	%r19, %r18, %r17;
	mul.lo.s32 	%r20, %r19, 10;
	sub.s32 	%r43, %r4, %r20;
	setp.eq.s32 	%p2, %r43, 0;
	shl.b32 	%r21, %r1, 2;
	mov.u32 	%r22, _ZZ18countConditialCasePiiiE4smem;
	add.s32 	%r6, %r22, %r21;
	@%p2 bra 	$L__BB0_6;
	mov.u32 	%r44, %r4;
$L__BB0_3:
	mul.hi.s32 	%r23, %r44, 1717986919;
	shr.u32 	%r24, %r23, 31;
	shr.s32 	%r25, %r23, 2;
	add.s32 	%r9, %r25, %r24;
	add.s32 	%r26, %r44, 9;
	setp.lt.u32 	%p3, %r26, 19;
	@%p3 bra 	$L__BB0_14;
	mul.hi.s32 	%r27, %r9, 1717986919;
	shr.u32 	%r28, %r27, 31;
	shr.s32 	%r29, %r27, 2;
	add.s32 	%r30, %r29, %r28;
	mul.lo.s32 	%r31, %r30, 10;
	sub.s32 	%r10, %r9, %r31;
	setp.eq.s32 	%p4, %r10, 0;
	@%p4 bra 	$L__BB0_6;
	sub.s32 	%r32, %r43, %r10;
	abs.s32 	%r33, %r32;
	setp.gt.u32 	%p5, %r33, 2;
	mov.u32 	%r43, %r10;
	mov.u32 	%r44, %r9;
	@%p5 bra 	$L__BB0_6;
	bra.uni 	$L__BB0_3;
$L__BB0_6:
	mov.b32 	%r35, 0;
	st.shared.u32 	[%r6], %r35;
$L__BB0_7:
	bar.sync 	0;
	setp.lt.u32 	%p6, %r45, 2;
	@%p6 bra 	$L__BB0_11;
$L__BB0_8:
	shr.u32 	%r12, %r45, 1;
	setp.ge.u32 	%p7, %r1, %r12;
	add.s32 	%r36, %r12, %r4;
	setp.gt.s32 	%p8, %r36, %r13;
	or.pred  	%p9, %p7, %p8;
	@%p9 bra 	$L__BB0_10;
	shl.b32 	%r37, %r12, 2;
	add.s32 	%r38, %r6, %r37;
	ld.shared.u32 	%r39, [%r38];
	ld.shared.u32 	%r40, [%r6];
	add.s32 	%r41, %r40, %r39;
	st.shared.u32 	[%r6], %r41;
$L__BB0_10:
	setp.gt.u32 	%p10, %r45, 3;
	mov.u32 	%r45, %r12;
	@%p10 bra 	$L__BB0_8;
$L__BB0_11:
	setp.ne.s32 	%p11, %r1, 0;
	@%p11 bra 	$L__BB0_13;
	ld.shared.u32 	%r42, [_ZZ18countConditialCasePiiiE4smem];
	cvta.to.global.u64 	%rd2, %rd1;
	mul.wide.u32 	%rd3, %r2, 4;
	add.s64 	%rd4, %rd2, %rd3;
	st.global.u32 	[%rd4], %r42;
$L__BB0_13:
	ret;
$L__BB0_14:
	mov.b32 	%r34, 1;
	st.shared.u32 	[%r6], %r34;
	bra.uni 	$L__BB0_7;

}


// ===== COMPILED SASS (sm_100) =====

	.target	sm_100

	.elftype	@"ET_EXEC"


//--------------------- .note.nv.tkinfo           --------------------------
	.section	.note.nv.tkinfo,"",@"SHT_NOTE"
	.sectionflags	@"SHF_NOTE_NV_TKINFO"
	.tkinfo
        /*0018*/ 	.word	0x00000002
        /*0030*/ 	.string	""
        /*0030*/ 	.string	"ptxas"
        /*0030*/ 	.string	"Cuda compilation tools, release 13.0, V13.0.88"
        /*0030*/ 	.string	"Build cuda_13.0.r13.0/compiler.36424714_0"
        /*0030*/ 	.string	"-arch sm_100 -m 64 "



//--------------------- .note.nv.cuinfo           --------------------------
	.section	.note.nv.cuinfo,"",@"SHT_NOTE"
	.sectionflags	@"SHF_NOTE_NV_CUINFO"
        /*0018*/ 	.short	0x0002
        /*001a*/ 	.short	0x0064
        /*001c*/ 	.short	0x0082
	.zero		2


//--------------------- .nv.info                  --------------------------
	.section	.nv.info,"",@"SHT_CUDA_INFO"
	.align	4


	//----- nvinfo : EIATTR_REGCOUNT
	.align		4
        /*0000*/ 	.byte	0x04, 0x2f
        /*0002*/ 	.short	(.L_1 - .L_0)
	.align		4
.L_0:
        /*0004*/ 	.word	index@(_Z18countConditialCasePiii)
        /*0008*/ 	.word	0x0000000c


	//----- nvinfo : EIATTR_FRAME_SIZE
	.align		4
.L_1:
        /*000c*/ 	.byte	0x04, 0x11
        /*000e*/ 	.short	(.L_3 - .L_2)
	.align		4
.L_2:
        /*0010*/ 	.word	index@(_Z18countConditialCasePiii)
        /*0014*/ 	.word	0x00000000


	//----- nvinfo : EIATTR_MIN_STACK_SIZE
	.align		4
.L_3:
        /*0018*/ 	.byte	0x04, 0x12
        /*001a*/ 	.short	(.L_5 - .L_4)
	.align		4
.L_4:
        /*001c*/ 	.word	index@(_Z18countConditialCasePiii)
        /*0020*/ 	.word	0x00000000
.L_5:


//--------------------- .nv.compat                --------------------------
	.section	.nv.compat,"",@"SHT_CUDA_COMPAT_INFO"
	.align	4
        /*0000*/ 	.byte	0x02, 0x09, 0x00, 0x00, 0x02, 0x02, 0x01, 0x00, 0x02, 0x05, 0x05, 0x00, 0x03, 0x07, 0x01, 0x01
        /*0010*/ 	.byte	0x02, 0x03, 0x00, 0x00, 0x02, 0x06, 0x01, 0x00, 0x04, 0x0b, 0x08, 0x00, 0x09, 0x00, 0x00, 0x00
        /*0020*/ 	.byte	0x00, 0x00, 0x00, 0x00


//--------------------- .nv.info._Z18countConditialCasePiii --------------------------
	.section	.nv.info._Z18countConditialCasePiii,"",@"SHT_CUDA_INFO"
	.sectionflags	@""
	.align	4


	//----- nvinfo : EIATTR_CUDA_API_VERSION
	.align		4
        /*0000*/ 	.byte	0x04, 0x37
        /*0002*/ 	.short	(.L_7 - .L_6)
.L_6:
        /*0004*/ 	.word	0x00000082


	//----- nvinfo : EIATTR_KPARAM_INFO
	.align		4
.L_7:
        /*0008*/ 	.byte	0x04, 0x17
        /*000a*/ 	.short	(.L_9 - .L_8)
.L_8:
        /*000c*/ 	.word	0x00000000
        /*0010*/ 	.short	0x0002
        /*0012*/ 	.short	0x000c
        /*0014*/ 	.byte	0x00, 0xf0, 0x11, 0x00


	//----- nvinfo : EIATTR_KPARAM_INFO
	.align		4
.L_9:
        /*0018*/ 	.byte	0x04, 0x17
        /*001a*/ 	.short	(.L_11 - .L_10)
.L_10:
        /*001c*/ 	.word	0x00000000
        /*0020*/ 	.short	0x0001
        /*0022*/ 	.short	0x0008
        /*0024*/ 	.byte	0x00, 0xf0, 0x11, 0x00


	//----- nvinfo : EIATTR_KPARAM_INFO
	.align		4
.L_11:
        /*0028*/ 	.byte	0x04, 0x17
        /*002a*/ 	.short	(.L_13 - .L_12)
.L_12:
        /*002c*/ 	.word	0x00000000
        /*0030*/ 	.short	0x0000
        /*0032*/ 	.short	0x0000
        /*0034*/ 	.byte	0x00, 0xf5, 0x21, 0x00


	//----- nvinfo : EIATTR_SPARSE_MMA_MASK
	.align		4
.L_13:
        /*0038*/ 	.byte	0x03, 0x50
        /*003a*/ 	.short	0x0000


	//----- nvinfo : EIATTR_MAXREG_COUNT
	.align		4
        /*003c*/ 	.byte	0x03, 0x1b
        /*003e*/ 	.short	0x00ff


	//----- nvinfo : EIATTR_NUM_BARRIERS
	.align		4
        /*0040*/ 	.byte	0x02, 0x4c
        /*0042*/ 	.byte	0x01
	.zero		1


	//----- nvinfo : EIATTR_MERCURY_ISA_VERSION
	.align		4
        /*0044*/ 	.byte	0x03, 0x5f
        /*0046*/ 	.short	0x0101


	//----- nvinfo : EIATTR_VRC_CTA_INIT_COUNT
	.align		4
        /*0048*/ 	.byte	0x02, 0x4a
	.zero		1
	.zero		1


	//----- nvinfo : EIATTR_EXIT_INSTR_OFFSETS
	.align		4
        /*004c*/ 	.byte	0x04, 0x1c
        /*004e*/ 	.short	(.L_15 - .L_14)


	//   ....[0]....
.L_14:
        /*0050*/ 	.word	0x00000090


	//   ....[1]....
        /*0054*/ 	.word	0x000003f0


	//   ....[2]....
        /*0058*/ 	.word	0x00000480


	//----- nvinfo : EIATTR_CRS_STACK_SIZE
	.align		4
.L_15:
        /*005c*/ 	.byte	0x04, 0x1e
        /*005e*/ 	.short	(.L_17 - .L_16)
.L_16:
        /*0060*/ 	.word	0x00000000


	//----- nvinfo : EIATTR_CBANK_PARAM_SIZE
	.align		4
.L_17:
        /*0064*/ 	.byte	0x03, 0x19
        /*0066*/ 	.short	0x0010


	//----- nvinfo : EIATTR_PARAM_CBANK
	.align		4
        /*0068*/ 	.byte	0x04, 0x0a
        /*006a*/ 	.short	(.L_19 - .L_18)
	.align		4
.L_18:
        /*006c*/ 	.word	index@(.nv.constant0._Z18countConditialCasePiii)
        /*0070*/ 	.short	0x0380
        /*0072*/ 	.short	0x0010


	//----- nvinfo : EIATTR_SW_WAR
	.align		4
.L_19:
        /*0074*/ 	.byte	0x04, 0x36
        /*0076*/ 	.short	(.L_21 - .L_20)
.L_20:
        /*0078*/ 	.word	0x00000008
.L_21:


//--------------------- .nv.callgraph             --------------------------
	.section	.nv.callgraph,"",@"SHT_CUDA_CALLGRAPH"
	.align	4
	.sectionentsize	8
	.align		4
        /*0000*/ 	.word	0x00000000
	.align		4
        /*0004*/ 	.word	0xffffffff
	.align		4
        /*0008*/ 	.word	0x00000000
	.align		4
        /*000c*/ 	.word	0xfffffffe
	.align		4
        /*0010*/ 	.word	0x00000000
	.align		4
        /*0014*/ 	.word	0xfffffffd
	.align		4
        /*0018*/ 	.word	0x00000000
	.align		4
        /*001c*/ 	.word	0xfffffffc


//--------------------- .text._Z18countConditialCasePiii --------------------------
	.section	.text._Z18countConditialCasePiii,"ax",@progbits
	.align	128
        .global         _Z18countConditialCasePiii
        .type           _Z18countConditialCasePiii,@function
        .size           _Z18countConditialCasePiii,(.L_x_8 - _Z18countConditialCasePiii)
        .other          _Z18countConditialCasePiii,@"STO_CUDA_ENTRY STV_DEFAULT"
_Z18countConditialCasePiii:
.text._Z18countConditialCasePiii:
[----:B------:R-:W-:Y:S01]  /*0000*/  LDC R1, c[0x0][0x37c] ;  /* 0x0000df00ff017b82 */ /* 0x000fe20000000800 */
[----:B------:R-:W0:Y:S01]  /*0010*/  S2R R3, SR_TID.X ;  /* 0x0000000000037919 */ /* 0x000e220000002100 */
[----:B------:R-:W1:Y:S01]  /*0020*/  LDCU UR4, c[0x0][0x360] ;  /* 0x00006c00ff0477ac */ /* 0x000e620008000800 */
[----:B------:R-:W0:Y:S01]  /*0030*/  S2R R0, SR_CTAID.X ;  /* 0x0000000000007919 */ /* 0x000e220000002500 */
[----:B------:R-:W2:Y:S01]  /*0040*/  LDCU.64 UR6, c[0x0][0x388] ;  /* 0x00007100ff0677ac */ /* 0x000ea20008000a00 */
[----:B-1----:R-:W-:Y:S02]  /*0050*/  IMAD.U32 R4, RZ, RZ, UR4 ;  /* 0x00000004ff047e24 */ /* 0x002fe4000f8e00ff */
[----:B0-----:R-:W-:-:S04]  /*0060*/  IMAD R2, R0, UR4, R3 ;  /* 0x0000000400027c24 */ /* 0x001fc8000f8e0203 */
[----:B--2---:R-:W-:-:S05]  /*0070*/  VIADD R2, R2, UR6 ;  /* 0x0000000602027c36 */ /* 0x004fca0008000000 */
[----:B------:R-:W-:-:S13]  /*0080*/  ISETP.GT.AND P0, PT, R2, UR7, PT ;  /* 0x0000000702007c0c */ /* 0x000fda000bf04270 */
[----:B------:R-:W-:Y:S05]  /*0090*/  @P0 EXIT ;  /* 0x000000000000094d */ /* 0x000fea0003800000 */
[----:B------:R-:W-:Y:S01]  /*00a0*/  IMAD.HI R5, R2, 0x66666667, RZ ;  /* 0x6666666702057827 */ /* 0x000fe200078e02ff */
[----:B------:R-:W0:Y:S01]  /*00b0*/  S2UR UR5, SR_CgaCtaId ;  /* 0x00000000000579c3 */ /* 0x000e220000008800 */
[----:B------:R-:W-:Y:S01]  /*00c0*/  UMOV UR4, 0x400 ;  /* 0x0000040000047882 */ /* 0x000fe20000000000 */
[----:B------:R-:W-:Y:S02]  /*00d0*/  BSSY.RECONVERGENT B0, `(.L_x_0) ;  /* 0x000001f000007945 */ /* 0x000fe40003800200 */
[----:B------:R-:W-:-:S04]  /*00e0*/  SHF.R.U32.HI R6, RZ, 0x1f, R5 ;  /* 0x0000001fff067819 */ /* 0x000fc80000011605 */
[----:B------:R-:W-:-:S05]  /*00f0*/  LEA.HI.SX32 R5, R5, R6, 0x1e ;  /* 0x0000000605057211 */ /* 0x000fca00078ff2ff */
[----:B------:R-:W-:-:S05]  /*0100*/  IMAD R5, R5, -0xa, R2 ;  /* 0xfffffff605057824 */ /* 0x000fca00078e0202 */
[----:B------:R-:W-:Y:S01]  /*0110*/  ISETP.NE.AND P0, PT, R5, RZ, PT ;  /* 0x000000ff0500720c */ /* 0x000fe20003f05270 */
[----:B0-----:R-:W-:-:S06]  /*0120*/  ULEA UR4, UR5, UR4, 0x18 ;  /* 0x0000000405047291 */ /* 0x001fcc000f8ec0ff */
[----:B------:R-:W-:-:S06]  /*0130*/  LEA R6, R3, UR4, 0x2 ;  /* 0x0000000403067c11 */ /* 0x000fcc000f8e10ff */
[----:B------:R-:W-:Y:S05]  /*0140*/  @!P0 BRA `(.L_x_1) ;  /* 0x00000000004c8947 */ /* 0x000fea0003800000 */
[----:B------:R-:W-:-:S07]  /*0150*/  IMAD.MOV.U32 R7, RZ, RZ, R2 ;  /* 0x000000ffff077224 */ /* 0x000fce00078e0002 */
.L_x_3:
[C---:B------:R-:W-:Y:S02]  /*0160*/  VIADD R8, R7.reuse, 0x9 ;  /* 0x0000000907087836 */ /* 0x040fe40000000000 */
[----:B------:R-:W-:-:S03]  /*0170*/  IMAD.HI R7, R7, 0x66666667, RZ ;  /* 0x6666666707077827 */ /* 0x000fc600078e02ff */
[----:B------:R-:W-:Y:S02]  /*0180*/  ISETP.GE.U32.AND P0, PT, R8, 0x13, PT ;  /* 0x000000130800780c */ /* 0x000fe40003f06070 */
[----:B------:R-:W-:-:S04]  /*0190*/  SHF.R.U32.HI R8, RZ, 0x1f, R7 ;  /* 0x0000001fff087819 */ /* 0x000fc80000011607 */
[----:B------:R-:W-:-:S07]  /*01a0*/  LEA.HI.SX32 R9, R7, R8, 0x1e ;  /* 0x0000000807097211 */ /* 0x000fce00078ff2ff */
[----:B------:R-:W-:Y:S05]  /*01b0*/  @!P0 BRA `(.L_x_2) ;  /* 0x0000000000388947 */ /* 0x000fea0003800000 */
[----:B------:R-:W-:-:S05]  /*01c0*/  IMAD.HI R7, R9, 0x66666667, RZ ;  /* 0x6666666709077827 */ /* 0x000fca00078e02ff */
[----:B------:R-:W-:-:S04]  /*01d0*/  SHF.R.U32.HI R8, RZ, 0x1f, R7 ;  /* 0x0000001fff087819 */ /* 0x000fc80000011607 */
[----:B------:R-:W-:-:S05]  /*01e0*/  LEA.HI.SX32 R8, R7, R8, 0x1e ;  /* 0x0000000807087211 */ /* 0x000fca00078ff2ff */
[----:B------:R-:W-:-:S05]  /*01f0*/  IMAD R8, R8, -0xa, R9 ;  /* 0xfffffff608087824 */ /* 0x000fca00078e0209 */
[----:B------:R-:W-:-:S13]  /*0200*/  ISETP.NE.AND P0, PT, R8, RZ, PT ;  /* 0x000000ff0800720c */ /* 0x000fda0003f05270 */
[----:B------:R-:W-:Y:S05]  /*0210*/  @!P0 BRA `(.L_x_1) ;  /* 0x0000000000188947 */ /* 0x000fea0003800000 */
[----:B------:R-:W-:Y:S02]  /*0220*/  IMAD.IADD R5, R5, 0x1, -R8 ;  /* 0x0000000105057824 */ /* 0x000fe400078e0a08 */
[----:B------:R-:W-:-:S03]  /*0230*/  IMAD.MOV.U32 R7, RZ, RZ, R9 ;  /* 0x000000ffff077224 */ /* 0x000fc600078e0009 */
[----:B------:R-:W-:-:S04]  /*0240*/  IABS R5, R5 ;  /* 0x0000000500057213 */ /* 0x000fc80000000000 */
[----:B------:R-:W-:Y:S01]  /*0250*/  ISETP.GT.U32.AND P0, PT, R5, 0x2, PT ;  /* 0x000000020500780c */ /* 0x000fe20003f04070 */
[----:B------:R-:W-:-:S12]  /*0260*/  IMAD.MOV.U32 R5, RZ, RZ, R8 ;  /* 0x000000ffff057224 */ /* 0x000fd800078e0008 */
[----:B------:R-:W-:Y:S05]  /*0270*/  @!P0 BRA `(.L_x_3) ;  /* 0xfffffffc00b88947 */ /* 0x000fea000383ffff */
.L_x_1:
[----:B------:R1:W-:Y:S01]  /*0280*/  STS [R6], RZ ;  /* 0x000000ff06007388 */ /* 0x0003e20000000800 */
[----:B------:R-:W-:Y:S05]  /*0290*/  BRA `(.L_x_4) ;  /* 0x0000000000087947 */ /* 0x000fea0003800000 */
.L_x_2:
[----:B------:R-:W-:-:S05]  /*02a0*/  IMAD.MOV.U32 R5, RZ, RZ, 0x1 ;  /* 0x00000001ff057424 */ /* 0x000fca00078e00ff */
[----:B------:R0:W-:Y:S02]  /*02b0*/  STS [R6], R5 ;  /* 0x0000000506007388 */ /* 0x0001e40000000800 */
.L_x_4:
[----:B------:R-:W-:Y:S05]  /*02c0*/  BSYNC.RECONVERGENT B0 ;  /* 0x0000000000007941 */ /* 0x000fea0003800200 */
.L_x_0:
[----:B------:R-:W-:Y:S01]  /*02d0*/  BAR.SYNC.DEFER_BLOCKING 0x0 ;  /* 0x0000000000007b1d */ /* 0x000fe20000010000 */
[----:B------:R-:W-:Y:S02]  /*02e0*/  ISETP.GE.U32.AND P0, PT, R4, 0x2, PT ;  /* 0x000000020400780c */ /* 0x000fe40003f06070 */
[----:B------:R-:W-:-:S11]  /*02f0*/  ISETP.NE.AND P1, PT, R3, RZ, PT ;  /* 0x000000ff0300720c */ /* 0x000fd60003f25270 */
[----:B------:R-:W-:Y:S05]  /*0300*/  @!P0 BRA `(.L_x_5) ;  /* 0x0000000000388947 */ /* 0x000fea0003800000 */
[----:B------:R-:W2:Y:S01]  /*0310*/  LDCU UR4, c[0x0][0x38c] ;  /* 0x00007180ff0477ac */ /* 0x000ea20008000800 */
[----:B------:R-:W-:Y:S01]  /*0320*/  NOP ;  /* 0x0000000000007918 */ /* 0x000fe20000000000 */
.L_x_6:
[----:B------:R-:W-:-:S05]  /*0330*/  SHF.R.U32.HI R9, RZ, 0x1, R4 ;  /* 0x00000001ff097819 */ /* 0x000fca0000011604 */
[----:B0-----:R-:W-:-:S05]  /*0340*/  IMAD.IADD R5, R2, 0x1, R9 ;  /* 0x0000000102057824 */ /* 0x001fca00078e0209 */
[----:B--2---:R-:W-:-:S04]  /*0350*/  ISETP.GT.AND P0, PT, R5, UR4, PT ;  /* 0x0000000405007c0c */ /* 0x004fc8000bf04270 */
[----:B------:R-:W-:-:S13]  /*0360*/  ISETP.GE.U32.OR P0, PT, R3, R9, P0 ;  /* 0x000000090300720c */ /* 0x000fda0000706470 */
[----:B------:R-:W-:Y:S01]  /*0370*/  @!P0 IMAD R5, R9, 0x4, R6 ;  /* 0x0000000409058824 */ /* 0x000fe200078e0206 */
[----:B------:R-:W-:Y:S05]  /*0380*/  @!P0 LDS R8, [R6] ;  /* 0x0000000006088984 */ /* 0x000fea0000000800 */
[----:B------:R-:W0:Y:S02]  /*0390*/  @!P0 LDS R5, [R5] ;  /* 0x0000000005058984 */ /* 0x000e240000000800 */
[----:B0-----:R-:W-:-:S05]  /*03a0*/  @!P0 IMAD.IADD R7, R5, 0x1, R8 ;  /* 0x0000000105078824 */ /* 0x001fca00078e0208 */
[----:B------:R3:W-:Y:S01]  /*03b0*/  @!P0 STS [R6], R7 ;  /* 0x0000000706008388 */ /* 0x0007e20000000800 */
[----:B------:R-:W-:Y:S01]  /*03c0*/  ISETP.GT.U32.AND P0, PT, R4, 0x3, PT ;  /* 0x000000030400780c */ /* 0x000fe20003f04070 */
[----:B------:R-:W-:-:S12]  /*03d0*/  IMAD.MOV.U32 R4, RZ, RZ, R9 ;  /* 0x000000ffff047224 */ /* 0x000fd800078e0009 */
[----:B---3--:R-:W-:Y:S05]  /*03e0*/  @P0 BRA `(.L_x_6) ;  /* 0xfffffffc00d00947 */ /* 0x008fea000383ffff */
.L_x_5:
[----:B------:R-:W-:Y:S05]  /*03f0*/  @P1 EXIT ;  /* 0x000000000000194d */ /* 0x000fea0003800000 */
[----:B------:R-:W2:Y:S01]  /*0400*/  S2UR UR5, SR_CgaCtaId ;  /* 0x00000000000579c3 */ /* 0x000ea20000008800 */
[----:B------:R-:W-:-:S07]  /*0410*/  UMOV UR4, 0x400 ;  /* 0x0000040000047882 */ /* 0x000fce0000000000 */
[----:B------:R-:W3:Y:S01]  /*0420*/  LDC.64 R2, c[0x0][0x380] ;  /* 0x0000e000ff027b82 */ /* 0x000ee20000000a00 */
[----:B--2---:R-:W-:Y:S01]  /*0430*/  ULEA UR4, UR5, UR4, 0x18 ;  /* 0x0000000405047291 */ /* 0x004fe2000f8ec0ff */
[----:B---3--:R-:W-:-:S08]  /*0440*/  IMAD.WIDE.U32 R2, R0, 0x4, R2 ;  /* 0x0000000400027825 */ /* 0x008fd000078e0002 */
[----:B0-----:R-:W0:Y:S02]  /*0450*/  LDS R5, [UR4] ;  /* 0x00000004ff057984 */ /* 0x001e240008000800 */
[----:B------:R-:W0:Y:S02]  /*0460*/  LDCU.64 UR4, c[0x0][0x358] ;  /* 0x00006b00ff0477ac */ /* 0x000e240008000a00 */
[----:B0-----:R-:W-:Y:S01]  /*0470*/  STG.E desc[UR4][R2.64], R5 ;  /* 0x0000000502007986 */ /* 0x001fe2000c101904 */
[----:B------:R-:W-:Y:S05]  /*0480*/  EXIT ;  /* 0x000000000000794d */ /* 0x000fea0003800000 */
.L_x_7:
[----:B------:R-:W-:-:S00]  /*0490*/  BRA `(.L_x_7) ;  /* 0xfffffffc00fc7947 */ /* 0x000fc0000383ffff */
[----:B------:R-:W-:-:S00]  /*04a0*/  NOP ;  /* 0x0000000000007918 */ /* 0x000fc00000000000 */
        /* <DEDUP_REMOVED lines=13> */
.L_x_8:


//--------------------- .nv.shared._Z18countConditialCasePiii --------------------------
	.section	.nv.shared._Z18countConditialCasePiii,"aw",@nobits
	.sectionflags	@""
	.align	4
.nv.shared._Z18countConditialCasePiii:
	.zero		5120


//--------------------- .nv.shared.reserved.0     --------------------------
	.section	.nv.shared.reserved.0,"aw",@nobits
	.weak		__nv_reservedSMEM_offset_0_alias
	.size		__nv_reservedSMEM_offset_0_alias, 0, 64
	.other		__nv_reservedSMEM_offset_0_alias,@"STO_CUDA_RESERVED_SHARED STV_DEFAULT"
__nv_reservedSMEM_offset_0_alias:
	.zero		0
	.zero		64


//--------------------- .nv.constant0._Z18countConditialCasePiii --------------------------
	.section	.nv.constant0._Z18countConditialCasePiii,"a",@progbits
	.sectionflags	@""
	.align	4
.nv.constant0._Z18countConditialCasePiii:
	.zero		912


//--------------------- SYMBOLS --------------------------

	.type		.nv.reservedSmem.offset0,@object
	.size		.nv.reservedSmem.offset0,0x4
	.type		.nv.reservedSmem.cap,@object
	.size		.nv.reservedSmem.cap,0x4
